	.headerflags	@"EF_CUDA_TEXMODE_UNIFIED EF_CUDA_64BIT_ADDRESS EF_CUDA_ACCELERATORS EF_CUDA_SM90 EF_CUDA_VIRTUAL_SM(EF_CUDA_SM90)"
	.elftype	@"ET_EXEC"


//--------------------- .nv.info                  --------------------------
	.section	.nv.info,"",@"SHT_CUDA_INFO"
	.align	4


	//----- nvinfo : EIATTR_REGCOUNT
	.align		4
        /*0000*/ 	.byte	0x04, 0x2f
        /*0002*/ 	.short	(.L_1 - .L_0)
	.align		4
.L_0:
        /*0004*/ 	.word	index@(triton_poi_fused_add_leaky_relu_leaky_relu_backward_17)
        /*0008*/ 	.word	0x00000010


	//----- nvinfo : EIATTR_MIN_STACK_SIZE
	.align		4
.L_1:
        /*000c*/ 	.byte	0x04, 0x12
        /*000e*/ 	.short	(.L_3 - .L_2)
	.align		4
.L_2:
        /*0010*/ 	.word	index@(triton_poi_fused_add_leaky_relu_leaky_relu_backward_17)
        /*0014*/ 	.word	0x00000000


	//----- nvinfo : EIATTR_FRAME_SIZE
	.align		4
.L_3:
        /*0018*/ 	.byte	0x04, 0x11
        /*001a*/ 	.short	(.L_5 - .L_4)
	.align		4
.L_4:
        /*001c*/ 	.word	index@(triton_poi_fused_add_leaky_relu_leaky_relu_backward_17)
        /*0020*/ 	.word	0x00000000


	//----- nvinfo : EIATTR_MIN_STACK_SIZE
	.align		4
.L_5:
        /*0024*/ 	.byte	0x04, 0x12
        /*0026*/ 	.short	(.L_7 - .L_6)
	.align		4
.L_6:
        /*0028*/ 	.word	index@(triton_poi_fused_add_leaky_relu_leaky_relu_backward_17)
        /*002c*/ 	.word	0x00000000
.L_7:


//--------------------- .nv.info.triton_poi_fused_add_leaky_relu_leaky_relu_backward_17 --------------------------
	.section	.nv.info.triton_poi_fused_add_leaky_relu_leaky_relu_backward_17,"",@"SHT_CUDA_INFO"
	.sectionflags	@""
	.align	4


	//----- nvinfo : EIATTR_CUDA_API_VERSION
	.align		4
        /*0000*/ 	.byte	0x04, 0x37
        /*0002*/ 	.short	(.L_9 - .L_8)
.L_8:
        /*0004*/ 	.word	0x0000007c


	//----- nvinfo : EIATTR_KPARAM_INFO
	.align		4
.L_9:
        /*0008*/ 	.byte	0x04, 0x17
        /*000a*/ 	.short	(.L_11 - .L_10)
.L_10:
        /*000c*/ 	.word	0x00000000
        /*0010*/ 	.short	0x0004
        /*0012*/ 	.short	0x0020
        /*0014*/ 	.byte	0x00, 0xf0, 0x11, 0x00


	//----- nvinfo : EIATTR_KPARAM_INFO
	.align		4
.L_11:
        /*0018*/ 	.byte	0x04, 0x17
        /*001a*/ 	.short	(.L_13 - .L_12)
.L_12:
        /*001c*/ 	.word	0x00000000
        /*0020*/ 	.short	0x0003
        /*0022*/ 	.short	0x0018
        /*0024*/ 	.byte	0x00, 0xf4, 0x21, 0x00


	//----- nvinfo : EIATTR_KPARAM_INFO
	.align		4
.L_13:
        /*0028*/ 	.byte	0x04, 0x17
        /*002a*/ 	.short	(.L_15 - .L_14)
.L_14:
        /*002c*/ 	.word	0x00000000
        /*0030*/ 	.short	0x0002
        /*0032*/ 	.short	0x0010
        /*0034*/ 	.byte	0x00, 0xf4, 0x21, 0x00


	//----- nvinfo : EIATTR_KPARAM_INFO
	.align		4
.L_15:
        /*0038*/ 	.byte	0x04, 0x17
        /*003a*/ 	.short	(.L_17 - .L_16)
.L_16:
        /*003c*/ 	.word	0x00000000
        /*0040*/ 	.short	0x0001
        /*0042*/ 	.short	0x0008
        /*0044*/ 	.byte	0x00, 0xf4, 0x21, 0x00


	//----- nvinfo : EIATTR_KPARAM_INFO
	.align		4
.L_17:
        /*0048*/ 	.byte	0x04, 0x17
        /*004a*/ 	.short	(.L_19 - .L_18)
.L_18:
        /*004c*/ 	.word	0x00000000
        /*0050*/ 	.short	0x0000
        /*0052*/ 	.short	0x0000
        /*0054*/ 	.byte	0x00, 0xf4, 0x21, 0x00


	//----- nvinfo : EIATTR_SPARSE_MMA_MASK
	.align		4
.L_19:
        /*0058*/ 	.byte	0x03, 0x50
        /*005a*/ 	.short	0x0000


	//----- nvinfo : EIATTR_MAXREG_COUNT
	.align		4
        /*005c*/ 	.byte	0x03, 0x1b
        /*005e*/ 	.short	0x00ff


	//----- nvinfo : EIATTR_EXIT_INSTR_OFFSETS
	.align		4
        /*0060*/ 	.byte	0x04, 0x1c
        /*0062*/ 	.short	(.L_21 - .L_20)


	//   ....[0]....
.L_20:
        /*0064*/ 	.word	0x00000180


	//----- nvinfo : EIATTR_REQNTID
	.align		4
.L_21:
        /*0068*/ 	.byte	0x04, 0x10
        /*006a*/ 	.short	(.L_23 - .L_22)
.L_22:
        /*006c*/ 	.word	0x00000080
        /*0070*/ 	.word	0x00000001
        /*0074*/ 	.word	0x00000001


	//----- nvinfo : EIATTR_CBANK_PARAM_SIZE
	.align		4
.L_23:
        /*0078*/ 	.byte	0x03, 0x19
        /*007a*/ 	.short	0x0024


	//----- nvinfo : EIATTR_PARAM_CBANK
	.align		4
        /*007c*/ 	.byte	0x04, 0x0a
        /*007e*/ 	.short	(.L_25 - .L_24)
	.align		4
.L_24:
        /*0080*/ 	.word	index@(.nv.constant0.triton_poi_fused_add_leaky_relu_leaky_relu_backward_17)
        /*0084*/ 	.short	0x0210
        /*0086*/ 	.short	0x0024


	//----- nvinfo : EIATTR_SW_WAR
	.align		4
.L_25:
        /*0088*/ 	.byte	0x04, 0x36
        /*008a*/ 	.short	(.L_27 - .L_26)
.L_26:
        /*008c*/ 	.word	0x00000008
.L_27:


//--------------------- .nv.callgraph             --------------------------
	.section	.nv.callgraph,"",@"SHT_CUDA_CALLGRAPH"
	.align	4
	.sectionentsize	8
	.align		4
        /*0000*/ 	.word	0x00000000
	.align		4
        /*0004*/ 	.word	0xffffffff
	.align		4
        /*0008*/ 	.word	0x00000000
	.align		4
        /*000c*/ 	.word	0xfffffffe
	.align		4
        /*0010*/ 	.word	0x00000000
	.align		4
        /*0014*/ 	.word	0xfffffffd
	.align		4
        /*0018*/ 	.word	0x00000000
	.align		4
        /*001c*/ 	.word	0xfffffffc


//--------------------- .text.triton_poi_fused_add_leaky_relu_leaky_relu_backward_17 --------------------------
	.section	.text.triton_poi_fused_add_leaky_relu_leaky_relu_backward_17,"ax",@progbits
	.align	128
        .global         triton_poi_fused_add_leaky_relu_leaky_relu_backward_17
        .type           triton_poi_fused_add_leaky_relu_leaky_relu_backward_17,@function
        .size           triton_poi_fused_add_leaky_relu_leaky_relu_backward_17,(.L_x_1 - triton_poi_fused_add_leaky_relu_leaky_relu_backward_17)
        .other          triton_poi_fused_add_leaky_relu_leaky_relu_backward_17,@"STO_CUDA_ENTRY STV_DEFAULT"
triton_poi_fused_add_leaky_relu_leaky_relu_backward_17:
.text.triton_poi_fused_add_leaky_relu_leaky_relu_backward_17:
[----:B------:R-:W-:Y:S01]  /*0000*/  LDC R1, c[0x0][0x28] ;  /* 0x00000a00ff017b82 */ /* 0x000fe20000000800 */
[----:B------:R-:W1:Y:S07]  /*0010*/  S2R R0, SR_TID.X ;  /* 0x0000000000007919 */ /* 0x000e6e0000002100 */
[----:B------:R-:W2:Y:S01]  /*0020*/  LDC.64 R2, c[0x0][0x210] ;  /* 0x00008400ff027b82 */ /* 0x000ea20000000a00 */
[----:B------:R-:W-:Y:S01]  /*0030*/  ULDC.64 UR4, c[0x0][0x208] ;  /* 0x0000820000047ab9 */ /* 0x000fe20000000a00 */
[----:B------:R-:W-:Y:S01]  /*0040*/  ULDC.64 UR6, c[0x0][0x228] ;  /* 0x00008a0000067ab9 */ /* 0x000fe20000000a00 */
[----:B------:R-:W3:Y:S05]  /*0050*/  S2R R11, SR_CTAID.X ;  /* 0x00000000000b7919 */ /* 0x000eea0000002500 */
[----:B------:R-:W4:Y:S08]  /*0060*/  LDC.64 R4, c[0x0][0x218] ;  /* 0x00008600ff047b82 */ /* 0x000f300000000a00 */
[----:B------:R-:W5:Y:S01]  /*0070*/  LDC.64 R8, c[0x0][0x220] ;  /* 0x00008800ff087b82 */ /* 0x000f620000000a00 */
[----:B-1----:R-:W-:-:S04]  /*0080*/  LOP3.LUT R0, R0, 0x7f, RZ, 0xc0, !PT ;  /* 0x0000007f00007812 */ /* 0x002fc800078ec0ff */
[----:B---3--:R-:W-:-:S05]  /*0090*/  LEA R11, R11, R0, 0x7 ;  /* 0x000000000b0b7211 */ /* 0x008fca00078e38ff */
[----:B--2---:R-:W-:-:S05]  /*00a0*/  IMAD.WIDE R2, R11, 0x4, R2 ;  /* 0x000000040b027825 */ /* 0x004fca00078e0202 */
[----:B------:R5:W2:Y:S01]  /*00b0*/  LDG.E R0, desc[UR4][R2.64] ;  /* 0x0000000402007981 */ /* 0x000aa2000c1e1900 */
[----:B----4-:R-:W-:-:S06]  /*00c0*/  IMAD.WIDE R4, R11, 0x4, R4 ;  /* 0x000000040b047825 */ /* 0x010fcc00078e0204 */
[----:B------:R-:W3:Y:S01]  /*00d0*/  LDG.E R5, desc[UR4][R4.64] ;  /* 0x0000000404057981 */ /* 0x000ee2000c1e1900 */
[----:B------:R-:W-:Y:S01]  /*00e0*/  IADD3 R6, P1, R11, UR6, RZ ;  /* 0x000000060b067c10 */ /* 0x000fe2000ff3e0ff */
[----:B-----5:R-:W-:-:S03]  /*00f0*/  IMAD.WIDE R2, R11, 0x4, R8 ;  /* 0x000000040b027825 */ /* 0x020fc600078e0208 */
[----:B------:R-:W-:Y:S02]  /*0100*/  LEA.HI.X.SX32 R7, R11, UR7, 0x1, P1 ;  /* 0x000000070b077c11 */ /* 0x000fe400088f0eff */
[----:B--2---:R-:W-:-:S13]  /*0110*/  FSETP.GT.AND P0, PT, R0, RZ, PT ;  /* 0x000000ff0000720b */ /* 0x004fda0003f04000 */
[----:B------:R-:W-:-:S04]  /*0120*/  @!P0 FMUL R0, R0, 0.20000000298023223877 ;  /* 0x3e4ccccd00008820 */ /* 0x000fc80000400000 */
[----:B---3--:R-:W-:Y:S01]  /*0130*/  FADD R13, R5, R0 ;  /* 0x00000000050d7221 */ /* 0x008fe20000000000 */
[----:B------:R-:W-:-:S04]  /*0140*/  FSETP.GT.AND P0, PT, R0, RZ, PT ;  /* 0x000000ff0000720b */ /* 0x000fc80003f04000 */
[----:B------:R-:W-:Y:S01]  /*0150*/  SEL R9, RZ, 0x1, !P0 ;  /* 0x00000001ff097807 */ /* 0x000fe20004000000 */
[----:B------:R-:W-:Y:S04]  /*0160*/  STG.E desc[UR4][R2.64], R13 ;  /* 0x0000000d02007986 */ /* 0x000fe8000c101904 */
[----:B------:R-:W-:Y:S01]  /*0170*/  STG.E.U8 desc[UR4][R6.64], R9 ;  /* 0x0000000906007986 */ /* 0x000fe2000c101104 */
[----:B------:R-:W-:Y:S05]  /*0180*/  EXIT ;  /* 0x000000000000794d */ /* 0x000fea0003800000 */
.L_x_0:
[----:B------:R-:W-:-:S00]  /*0190*/  BRA `(.L_x_0) ;  /* 0xfffffffc00fc7947 */ /* 0x000fc0000383ffff */
[----:B------:R-:W-:-:S00]  /*01a0*/  NOP ;  /* 0x0000000000007918 */ /* 0x000fc00000000000 */
        /* <DEDUP_REMOVED lines=13> */
.L_x_1:


//--------------------- .nv.constant0.triton_poi_fused_add_leaky_relu_leaky_relu_backward_17 --------------------------
	.section	.nv.constant0.triton_poi_fused_add_leaky_relu_leaky_relu_backward_17,"a",@progbits
	.sectionflags	@""
	.align	4
.nv.constant0.triton_poi_fused_add_leaky_relu_leaky_relu_backward_17:
	.zero		564
